//
// Generated by NVIDIA NVVM Compiler
//
// Compiler Build ID: CL-36424714
// Cuda compilation tools, release 13.0, V13.0.88
// Based on NVVM 20.0.0
//

.version 9.0
.target sm_100
.address_size 64

	// .globl	_Z19matmul_kernel_tiledPfS_S_iii
// _ZZ19matmul_kernel_tiledPfS_S_iiiE8A_shared has been demoted
// _ZZ19matmul_kernel_tiledPfS_S_iiiE8B_shared has been demoted

.visible .entry _Z19matmul_kernel_tiledPfS_S_iii(
	.param .u64 .ptr .align 1 _Z19matmul_kernel_tiledPfS_S_iii_param_0,
	.param .u64 .ptr .align 1 _Z19matmul_kernel_tiledPfS_S_iii_param_1,
	.param .u64 .ptr .align 1 _Z19matmul_kernel_tiledPfS_S_iii_param_2,
	.param .u32 _Z19matmul_kernel_tiledPfS_S_iii_param_3,
	.param .u32 _Z19matmul_kernel_tiledPfS_S_iii_param_4,
	.param .u32 _Z19matmul_kernel_tiledPfS_S_iii_param_5
)
{
	.reg .pred 	%p<12>;
	.reg .b32 	%r<43>;
	.reg .b32 	%f<211>;
	.reg .b64 	%rd<15>;
	// demoted variable
	.shared .align 4 .b8 _ZZ19matmul_kernel_tiledPfS_S_iiiE8A_shared[16384];
	// demoted variable
	.shared .align 4 .b8 _ZZ19matmul_kernel_tiledPfS_S_iiiE8B_shared[16384];
	ld.param.u64 	%rd4, [_Z19matmul_kernel_tiledPfS_S_iii_param_1];
	ld.param.u32 	%r24, [_Z19matmul_kernel_tiledPfS_S_iii_param_3];
	ld.param.u32 	%r25, [_Z19matmul_kernel_tiledPfS_S_iii_param_4];
	ld.param.u32 	%r26, [_Z19matmul_kernel_tiledPfS_S_iii_param_5];
	mov.u32 	%r27, %ctaid.x;
	mov.u32 	%r28, %ctaid.y;
	mov.u32 	%r38, %tid.x;
	mov.u32 	%r40, %tid.y;
	shl.b32 	%r29, %r28, 6;
	add.s32 	%r3, %r29, %r40;
	shl.b32 	%r4, %r27, 6;
	add.s32 	%r5, %r4, %r38;
	setp.lt.s32 	%p1, %r26, 1;
	mov.f32 	%f210, 0f00000000;
	@%p1 bra 	$L__BB0_7;
	add.s32 	%r30, %r26, 63;
	shr.u32 	%r31, %r30, 6;
	shl.b32 	%r32, %r40, 8;
	mov.u32 	%r33, _ZZ19matmul_kernel_tiledPfS_S_iiiE8A_shared;
	add.s32 	%r6, %r33, %r32;
	shl.b32 	%r34, %r38, 2;
	add.s32 	%r7, %r6, %r34;
	mov.u32 	%r35, _ZZ19matmul_kernel_tiledPfS_S_iiiE8B_shared;
	add.s32 	%r9, %r35, %r34;
	add.s32 	%r8, %r9, %r32;
	neg.s32 	%r42, %r31;
	mad.lo.s32 	%r36, %r40, %r25, %r38;
	add.s32 	%r41, %r36, %r4;
	shl.b32 	%r12, %r25, 6;
	mad.lo.s32 	%r39, %r26, %r3, %r38;
	cvta.to.global.u64 	%rd1, %rd4;
	mov.f32 	%f210, 0f00000000;
$L__BB0_2:
	ld.param.u64 	%rd13, [_Z19matmul_kernel_tiledPfS_S_iii_param_0];
	setp.ge.s32 	%p2, %r3, %r24;
	mul.wide.s32 	%rd6, %r39, 4;
	cvta.to.global.u64 	%rd7, %rd13;
	add.s64 	%rd2, %rd7, %rd6;
	setp.ge.s32 	%p3, %r38, %r26;
	mov.f32 	%f208, 0f00000000;
	or.pred  	%p4, %p2, %p3;
	@%p4 bra 	$L__BB0_4;
	ld.global.f32 	%f208, [%rd2];
$L__BB0_4:
	setp.ge.s32 	%p5, %r5, %r25;
	st.shared.f32 	[%r7], %f208;
	setp.ge.s32 	%p6, %r40, %r26;
	mov.f32 	%f209, 0f00000000;
	or.pred  	%p7, %p5, %p6;
	@%p7 bra 	$L__BB0_6;
	mul.wide.s32 	%rd8, %r41, 4;
	add.s64 	%rd9, %rd1, %rd8;
	ld.global.f32 	%f209, [%rd9];
$L__BB0_6:
	st.shared.f32 	[%r8], %f209;
	bar.sync 	0;
	ld.shared.v4.f32 	{%f12, %f13, %f14, %f15}, [%r6];
	ld.shared.f32 	%f16, [%r9];
	ld.shared.f32 	%f17, [%r9+256];
	ld.shared.f32 	%f18, [%r9+512];
	ld.shared.f32 	%f19, [%r9+768];
	fma.rn.f32 	%f20, %f12, %f16, 0f00000000;
	fma.rn.f32 	%f21, %f13, %f17, 0f00000000;
	fma.rn.f32 	%f22, %f14, %f18, 0f00000000;
	fma.rn.f32 	%f23, %f15, %f19, 0f00000000;
	ld.shared.v4.f32 	{%f24, %f25, %f26, %f27}, [%r6+16];
	ld.shared.f32 	%f28, [%r9+1024];
	ld.shared.f32 	%f29, [%r9+1280];
	ld.shared.f32 	%f30, [%r9+1536];
	ld.shared.f32 	%f31, [%r9+1792];
	fma.rn.f32 	%f32, %f24, %f28, %f20;
	fma.rn.f32 	%f33, %f25, %f29, %f21;
	fma.rn.f32 	%f34, %f26, %f30, %f22;
	fma.rn.f32 	%f35, %f27, %f31, %f23;
	ld.shared.v4.f32 	{%f36, %f37, %f38, %f39}, [%r6+32];
	ld.shared.f32 	%f40, [%r9+2048];
	ld.shared.f32 	%f41, [%r9+2304];
	ld.shared.f32 	%f42, [%r9+2560];
	ld.shared.f32 	%f43, [%r9+2816];
	fma.rn.f32 	%f44, %f36, %f40, %f32;
	fma.rn.f32 	%f45, %f37, %f41, %f33;
	fma.rn.f32 	%f46, %f38, %f42, %f34;
	fma.rn.f32 	%f47, %f39, %f43, %f35;
	ld.shared.v4.f32 	{%f48, %f49, %f50, %f51}, [%r6+48];
	ld.shared.f32 	%f52, [%r9+3072];
	ld.shared.f32 	%f53, [%r9+3328];
	ld.shared.f32 	%f54, [%r9+3584];
	ld.shared.f32 	%f55, [%r9+3840];
	fma.rn.f32 	%f56, %f48, %f52, %f44;
	fma.rn.f32 	%f57, %f49, %f53, %f45;
	fma.rn.f32 	%f58, %f50, %f54, %f46;
	fma.rn.f32 	%f59, %f51, %f55, %f47;
	ld.shared.v4.f32 	{%f60, %f61, %f62, %f63}, [%r6+64];
	ld.shared.f32 	%f64, [%r9+4096];
	ld.shared.f32 	%f65, [%r9+4352];
	ld.shared.f32 	%f66, [%r9+4608];
	ld.shared.f32 	%f67, [%r9+4864];
	fma.rn.f32 	%f68, %f60, %f64, %f56;
	fma.rn.f32 	%f69, %f61, %f65, %f57;
	fma.rn.f32 	%f70, %f62, %f66, %f58;
	fma.rn.f32 	%f71, %f63, %f67, %f59;
	ld.shared.v4.f32 	{%f72, %f73, %f74, %f75}, [%r6+80];
	ld.shared.f32 	%f76, [%r9+5120];
	ld.shared.f32 	%f77, [%r9+5376];
	ld.shared.f32 	%f78, [%r9+5632];
	ld.shared.f32 	%f79, [%r9+5888];
	fma.rn.f32 	%f80, %f72, %f76, %f68;
	fma.rn.f32 	%f81, %f73, %f77, %f69;
	fma.rn.f32 	%f82, %f74, %f78, %f70;
	fma.rn.f32 	%f83, %f75, %f79, %f71;
	ld.shared.v4.f32 	{%f84, %f85, %f86, %f87}, [%r6+96];
	ld.shared.f32 	%f88, [%r9+6144];
	ld.shared.f32 	%f89, [%r9+6400];
	ld.shared.f32 	%f90, [%r9+6656];
	ld.shared.f32 	%f91, [%r9+6912];
	fma.rn.f32 	%f92, %f84, %f88, %f80;
	fma.rn.f32 	%f93, %f85, %f89, %f81;
	fma.rn.f32 	%f94, %f86, %f90, %f82;
	fma.rn.f32 	%f95, %f87, %f91, %f83;
	ld.shared.v4.f32 	{%f96, %f97, %f98, %f99}, [%r6+112];
	ld.shared.f32 	%f100, [%r9+7168];
	ld.shared.f32 	%f101, [%r9+7424];
	ld.shared.f32 	%f102, [%r9+7680];
	ld.shared.f32 	%f103, [%r9+7936];
	fma.rn.f32 	%f104, %f96, %f100, %f92;
	fma.rn.f32 	%f105, %f97, %f101, %f93;
	fma.rn.f32 	%f106, %f98, %f102, %f94;
	fma.rn.f32 	%f107, %f99, %f103, %f95;
	ld.shared.v4.f32 	{%f108, %f109, %f110, %f111}, [%r6+128];
	ld.shared.f32 	%f112, [%r9+8192];
	ld.shared.f32 	%f113, [%r9+8448];
	ld.shared.f32 	%f114, [%r9+8704];
	ld.shared.f32 	%f115, [%r9+8960];
	fma.rn.f32 	%f116, %f108, %f112, %f104;
	fma.rn.f32 	%f117, %f109, %f113, %f105;
	fma.rn.f32 	%f118, %f110, %f114, %f106;
	fma.rn.f32 	%f119, %f111, %f115, %f107;
	ld.shared.v4.f32 	{%f120, %f121, %f122, %f123}, [%r6+144];
	ld.shared.f32 	%f124, [%r9+9216];
	ld.shared.f32 	%f125, [%r9+9472];
	ld.shared.f32 	%f126, [%r9+9728];
	ld.shared.f32 	%f127, [%r9+9984];
	fma.rn.f32 	%f128, %f120, %f124, %f116;
	fma.rn.f32 	%f129, %f121, %f125, %f117;
	fma.rn.f32 	%f130, %f122, %f126, %f118;
	fma.rn.f32 	%f131, %f123, %f127, %f119;
	ld.shared.v4.f32 	{%f132, %f133, %f134, %f135}, [%r6+160];
	ld.shared.f32 	%f136, [%r9+10240];
	ld.shared.f32 	%f137, [%r9+10496];
	ld.shared.f32 	%f138, [%r9+10752];
	ld.shared.f32 	%f139, [%r9+11008];
	fma.rn.f32 	%f140, %f132, %f136, %f128;
	fma.rn.f32 	%f141, %f133, %f137, %f129;
	fma.rn.f32 	%f142, %f134, %f138, %f130;
	fma.rn.f32 	%f143, %f135, %f139, %f131;
	ld.shared.v4.f32 	{%f144, %f145, %f146, %f147}, [%r6+176];
	ld.shared.f32 	%f148, [%r9+11264];
	ld.shared.f32 	%f149, [%r9+11520];
	ld.shared.f32 	%f150, [%r9+11776];
	ld.shared.f32 	%f151, [%r9+12032];
	fma.rn.f32 	%f152, %f144, %f148, %f140;
	fma.rn.f32 	%f153, %f145, %f149, %f141;
	fma.rn.f32 	%f154, %f146, %f150, %f142;
	fma.rn.f32 	%f155, %f147, %f151, %f143;
	ld.shared.v4.f32 	{%f156, %f157, %f158, %f159}, [%r6+192];
	ld.shared.f32 	%f160, [%r9+12288];
	ld.shared.f32 	%f161, [%r9+12544];
	ld.shared.f32 	%f162, [%r9+12800];
	ld.shared.f32 	%f163, [%r9+13056];
	fma.rn.f32 	%f164, %f156, %f160, %f152;
	fma.rn.f32 	%f165, %f157, %f161, %f153;
	fma.rn.f32 	%f166, %f158, %f162, %f154;
	fma.rn.f32 	%f167, %f159, %f163, %f155;
	ld.shared.v4.f32 	{%f168, %f169, %f170, %f171}, [%r6+208];
	ld.shared.f32 	%f172, [%r9+13312];
	ld.shared.f32 	%f173, [%r9+13568];
	ld.shared.f32 	%f174, [%r9+13824];
	ld.shared.f32 	%f175, [%r9+14080];
	fma.rn.f32 	%f176, %f168, %f172, %f164;
	fma.rn.f32 	%f177, %f169, %f173, %f165;
	fma.rn.f32 	%f178, %f170, %f174, %f166;
	fma.rn.f32 	%f179, %f171, %f175, %f167;
	ld.shared.v4.f32 	{%f180, %f181, %f182, %f183}, [%r6+224];
	ld.shared.f32 	%f184, [%r9+14336];
	ld.shared.f32 	%f185, [%r9+14592];
	ld.shared.f32 	%f186, [%r9+14848];
	ld.shared.f32 	%f187, [%r9+15104];
	fma.rn.f32 	%f188, %f180, %f184, %f176;
	fma.rn.f32 	%f189, %f181, %f185, %f177;
	fma.rn.f32 	%f190, %f182, %f186, %f178;
	fma.rn.f32 	%f191, %f183, %f187, %f179;
	ld.shared.v4.f32 	{%f192, %f193, %f194, %f195}, [%r6+240];
	ld.shared.f32 	%f196, [%r9+15360];
	ld.shared.f32 	%f197, [%r9+15616];
	ld.shared.f32 	%f198, [%r9+15872];
	ld.shared.f32 	%f199, [%r9+16128];
	fma.rn.f32 	%f200, %f192, %f196, %f188;
	fma.rn.f32 	%f201, %f193, %f197, %f189;
	fma.rn.f32 	%f202, %f194, %f198, %f190;
	fma.rn.f32 	%f203, %f195, %f199, %f191;
	add.f32 	%f204, %f200, %f201;
	add.f32 	%f205, %f204, %f202;
	add.f32 	%f206, %f205, %f203;
	add.f32 	%f210, %f210, %f206;
	bar.sync 	0;
	add.s32 	%r42, %r42, 1;
	setp.ne.s32 	%p8, %r42, 0;
	add.s32 	%r41, %r41, %r12;
	add.s32 	%r40, %r40, 64;
	add.s32 	%r39, %r39, 64;
	add.s32 	%r38, %r38, 64;
	@%p8 bra 	$L__BB0_2;
$L__BB0_7:
	setp.ge.s32 	%p9, %r3, %r24;
	setp.ge.s32 	%p10, %r5, %r25;
	or.pred  	%p11, %p9, %p10;
	@%p11 bra 	$L__BB0_9;
	ld.param.u64 	%rd14, [_Z19matmul_kernel_tiledPfS_S_iii_param_2];
	mad.lo.s32 	%r37, %r25, %r3, %r5;
	cvta.to.global.u64 	%rd10, %rd14;
	mul.wide.u32 	%rd11, %r37, 4;
	add.s64 	%rd12, %rd10, %rd11;
	st.global.f32 	[%rd12], %f210;
$L__BB0_9:
	ret;

}


// ===== COMPILED SASS (sm_100) =====

	.target	sm_100

	.elftype	@"ET_EXEC"


//--------------------- .note.nv.tkinfo           --------------------------
	.section	.note.nv.tkinfo,"",@"SHT_NOTE"
	.sectionflags	@"SHF_NOTE_NV_TKINFO"
	.tkinfo
        /*0018*/ 	.word	0x00000002
        /*0030*/ 	.string	""
        /*0030*/ 	.string	"ptxas"
        /*0030*/ 	.string	"Cuda compilation tools, release 13.0, V13.0.88"
        /*0030*/ 	.string	"Build cuda_13.0.r13.0/compiler.36424714_0"
        /*0030*/ 	.string	"-arch sm_100 -m 64 "



//--------------------- .note.nv.cuinfo           --------------------------
	.section	.note.nv.cuinfo,"",@"SHT_NOTE"
	.sectionflags	@"SHF_NOTE_NV_CUINFO"
        /*0018*/ 	.short	0x0002
        /*001a*/ 	.short	0x0064
        /*001c*/ 	.short	0x0082
	.zero		2


//--------------------- .nv.info                  --------------------------
	.section	.nv.info,"",@"SHT_CUDA_INFO"
	.align	4


	//----- nvinfo : EIATTR_REGCOUNT
	.align		4
        /*0000*/ 	.byte	0x04, 0x2f
        /*0002*/ 	.short	(.L_1 - .L_0)
	.align		4
.L_0:
        /*0004*/ 	.word	index@(_Z19matmul_kernel_tiledPfS_S_iii)
        /*0008*/ 	.word	0x00000033


	//----- nvinfo : EIATTR_FRAME_SIZE
	.align		4
.L_1:
        /*000c*/ 	.byte	0x04, 0x11
        /*000e*/ 	.short	(.L_3 - .L_2)
	.align		4
.L_2:
        /*0010*/ 	.word	index@(_Z19matmul_kernel_tiledPfS_S_iii)
        /*0014*/ 	.word	0x00000000


	//----- nvinfo : EIATTR_MIN_STACK_SIZE
	.align		4
.L_3:
        /*0018*/ 	.byte	0x04, 0x12
        /*001a*/ 	.short	(.L_5 - .L_4)
	.align		4
.L_4:
        /*001c*/ 	.word	index@(_Z19matmul_kernel_tiledPfS_S_iii)
        /*0020*/ 	.word	0x00000000
.L_5:


//--------------------- .nv.compat                --------------------------
	.section	.nv.compat,"",@"SHT_CUDA_COMPAT_INFO"
	.align	4
        /*0000*/ 	.byte	0x02, 0x09, 0x00, 0x00, 0x02, 0x02, 0x01, 0x00, 0x02, 0x05, 0x05, 0x00, 0x03, 0x07, 0x01, 0x01
        /*0010*/ 	.byte	0x02, 0x03, 0x00, 0x00, 0x02, 0x06, 0x01, 0x00, 0x04, 0x0b, 0x08, 0x00, 0x09, 0x00, 0x00, 0x00
        /*0020*/ 	.byte	0x00, 0x00, 0x00, 0x00


//--------------------- .nv.info._Z19matmul_kernel_tiledPfS_S_iii --------------------------
	.section	.nv.info._Z19matmul_kernel_tiledPfS_S_iii,"",@"SHT_CUDA_INFO"
	.sectionflags	@""
	.align	4


	//----- nvinfo : EIATTR_CUDA_API_VERSION
	.align		4
        /*0000*/ 	.byte	0x04, 0x37
        /*0002*/ 	.short	(.L_7 - .L_6)
.L_6:
        /*0004*/ 	.word	0x00000082


	//----- nvinfo : EIATTR_KPARAM_INFO
	.align		4
.L_7:
        /*0008*/ 	.byte	0x04, 0x17
        /*000a*/ 	.short	(.L_9 - .L_8)
.L_8:
        /*000c*/ 	.word	0x00000000
        /*0010*/ 	.short	0x0005
        /*0012*/ 	.short	0x0020
        /*0014*/ 	.byte	0x00, 0xf0, 0x11, 0x00


	//----- nvinfo : EIATTR_KPARAM_INFO
	.align		4
.L_9:
        /*0018*/ 	.byte	0x04, 0x17
        /*001a*/ 	.short	(.L_11 - .L_10)
.L_10:
        /*001c*/ 	.word	0x00000000
        /*0020*/ 	.short	0x0004
        /*0022*/ 	.short	0x001c
        /*0024*/ 	.byte	0x00, 0xf0, 0x11, 0x00


	//----- nvinfo : EIATTR_KPARAM_INFO
	.align		4
.L_11:
        /*0028*/ 	.byte	0x04, 0x17
        /*002a*/ 	.short	(.L_13 - .L_12)
.L_12:
        /*002c*/ 	.word	0x00000000
        /*0030*/ 	.short	0x0003
        /*0032*/ 	.short	0x0018
        /*0034*/ 	.byte	0x00, 0xf0, 0x11, 0x00


	//----- nvinfo : EIATTR_KPARAM_INFO
	.align		4
.L_13:
        /*0038*/ 	.byte	0x04, 0x17
        /*003a*/ 	.short	(.L_15 - .L_14)
.L_14:
        /*003c*/ 	.word	0x00000000
        /*0040*/ 	.short	0x0002
        /*0042*/ 	.short	0x0010
        /*0044*/ 	.byte	0x00, 0xf5, 0x21, 0x00


	//----- nvinfo : EIATTR_KPARAM_INFO
	.align		4
.L_15:
        /*0048*/ 	.byte	0x04, 0x17
        /*004a*/ 	.short	(.L_17 - .L_16)
.L_16:
        /*004c*/ 	.word	0x00000000
        /*0050*/ 	.short	0x0001
        /*0052*/ 	.short	0x0008
        /*0054*/ 	.byte	0x00, 0xf5, 0x21, 0x00


	//----- nvinfo : EIATTR_KPARAM_INFO
	.align		4
.L_17:
        /*0058*/ 	.byte	0x04, 0x17
        /*005a*/ 	.short	(.L_19 - .L_18)
.L_18:
        /*005c*/ 	.word	0x00000000
        /*0060*/ 	.short	0x0000
        /*0062*/ 	.short	0x0000
        /*0064*/ 	.byte	0x00, 0xf5, 0x21, 0x00


	//----- nvinfo : EIATTR_SPARSE_MMA_MASK
	.align		4
.L_19:
        /*0068*/ 	.byte	0x03, 0x50
        /*006a*/ 	.short	0x0000


	//----- nvinfo : EIATTR_MAXREG_COUNT
	.align		4
        /*006c*/ 	.byte	0x03, 0x1b
        /*006e*/ 	.short	0x00ff


	//----- nvinfo : EIATTR_NUM_BARRIERS
	.align		4
        /*0070*/ 	.byte	0x02, 0x4c
        /*0072*/ 	.byte	0x01
	.zero		1


	//----- nvinfo : EIATTR_MERCURY_ISA_VERSION
	.align		4
        /*0074*/ 	.byte	0x03, 0x5f
        /*0076*/ 	.short	0x0101


	//----- nvinfo : EIATTR_VRC_CTA_INIT_COUNT
	.align		4
        /*0078*/ 	.byte	0x02, 0x4a
	.zero		1
	.zero		1


	//----- nvinfo : EIATTR_EXIT_INSTR_OFFSETS
	.align		4
        /*007c*/ 	.byte	0x04, 0x1c
        /*007e*/ 	.short	(.L_21 - .L_20)


	//   ....[0]....
.L_20:
        /*0080*/ 	.word	0x00000ce0


	//   ....[1]....
        /*0084*/ 	.word	0x00000d30


	//----- nvinfo : EIATTR_CBANK_PARAM_SIZE
	.align		4
.L_21:
        /*0088*/ 	.byte	0x03, 0x19
        /*008a*/ 	.short	0x0024


	//----- nvinfo : EIATTR_PARAM_CBANK
	.align		4
        /*008c*/ 	.byte	0x04, 0x0a
        /*008e*/ 	.short	(.L_23 - .L_22)
	.align		4
.L_22:
        /*0090*/ 	.word	index@(.nv.constant0._Z19matmul_kernel_tiledPfS_S_iii)
        /*0094*/ 	.short	0x0380
        /*0096*/ 	.short	0x0024


	//----- nvinfo : EIATTR_SW_WAR
	.align		4
.L_23:
        /*0098*/ 	.byte	0x04, 0x36
        /*009a*/ 	.short	(.L_25 - .L_24)
.L_24:
        /*009c*/ 	.word	0x00000008
.L_25:


//--------------------- .nv.callgraph             --------------------------
	.section	.nv.callgraph,"",@"SHT_CUDA_CALLGRAPH"
	.align	4
	.sectionentsize	8
	.align		4
        /*0000*/ 	.word	0x00000000
	.align		4
        /*0004*/ 	.word	0xffffffff
	.align		4
        /*0008*/ 	.word	0x00000000
	.align		4
        /*000c*/ 	.word	0xfffffffe
	.align		4
        /*0010*/ 	.word	0x00000000
	.align		4
        /*0014*/ 	.word	0xfffffffd
	.align		4
        /*0018*/ 	.word	0x00000000
	.align		4
        /*001c*/ 	.word	0xfffffffc


//--------------------- .text._Z19matmul_kernel_tiledPfS_S_iii --------------------------
	.section	.text._Z19matmul_kernel_tiledPfS_S_iii,"ax",@progbits
	.align	128
        .global         _Z19matmul_kernel_tiledPfS_S_iii
        .type           _Z19matmul_kernel_tiledPfS_S_iii,@function
        .size           _Z19matmul_kernel_tiledPfS_S_iii,(.L_x_3 - _Z19matmul_kernel_tiledPfS_S_iii)
        .other          _Z19matmul_kernel_tiledPfS_S_iii,@"STO_CUDA_ENTRY STV_DEFAULT"
_Z19matmul_kernel_tiledPfS_S_iii:
.text._Z19matmul_kernel_tiledPfS_S_iii:
[----:B------:R-:W-:Y:S01]  /*0000*/  LDC R1, c[0x0][0x37c] ;  /* 0x0000df00ff017b82 */ /* 0x000fe20000000800 */
[----:B------:R-:W0:Y:S01]  /*0010*/  S2R R48, SR_CTAID.Y ;  /* 0x0000000000307919 */ /* 0x000e220000002600 */
[----:B------:R-:W1:Y:S01]  /*0020*/  LDCU UR10, c[0x0][0x3a0] ;  /* 0x00007400ff0a77ac */ /* 0x000e620008000800 */
[----:B------:R-:W-:Y:S01]  /*0030*/  HFMA2 R44, -RZ, RZ, 0, 0 ;  /* 0x00000000ff2c7431 */ /* 0x000fe200000001ff */
[----:B------:R-:W0:Y:S01]  /*0040*/  S2R R45, SR_TID.Y ;  /* 0x00000000002d7919 */ /* 0x000e220000002200 */
[----:B------:R-:W2:Y:S01]  /*0050*/  LDCU.64 UR8, c[0x0][0x358] ;  /* 0x00006b00ff0877ac */ /* 0x000ea20008000a00 */
[----:B------:R-:W3:Y:S01]  /*0060*/  S2R R0, SR_CTAID.X ;  /* 0x0000000000007919 */ /* 0x000ee20000002500 */
[----:B------:R-:W3:Y:S01]  /*0070*/  S2R R46, SR_TID.X ;  /* 0x00000000002e7919 */ /* 0x000ee20000002100 */
[----:B-1----:R-:W-:Y:S01]  /*0080*/  UISETP.GE.AND UP0, UPT, UR10, 0x1, UPT ;  /* 0x000000010a00788c */ /* 0x002fe2000bf06270 */
[----:B0-----:R-:W-:Y:S02]  /*0090*/  LEA R48, R48, R45, 0x6 ;  /* 0x0000002d30307211 */ /* 0x001fe400078e30ff */
[----:B---3--:R-:W-:-:S06]  /*00a0*/  LEA R47, R0, R46, 0x6 ;  /* 0x0000002e002f7211 */ /* 0x008fcc00078e30ff */
[----:B--2---:R-:W-:Y:S05]  /*00b0*/  BRA.U !UP0, `(.L_x_0) ;  /* 0x0000000908fc7547 */ /* 0x004fea000b800000 */
[----:B------:R-:W0:Y:S01]  /*00c0*/  S2UR UR7, SR_CgaCtaId ;  /* 0x00000000000779c3 */ /* 0x000e220000008800 */
[----:B------:R-:W1:Y:S01]  /*00d0*/  LDCU UR11, c[0x0][0x39c] ;  /* 0x00007380ff0b77ac */ /* 0x000e620008000800 */
[----:B------:R-:W-:Y:S01]  /*00e0*/  MOV R44, RZ ;  /* 0x000000ff002c7202 */ /* 0x000fe20000000f00 */
[--C-:B------:R-:W-:Y:S01]  /*00f0*/  IMAD R42, R48, UR10, R46.reuse ;  /* 0x0000000a302a7c24 */ /* 0x100fe2000f8e022e */
[----:B------:R-:W-:Y:S01]  /*0100*/  UMOV UR5, 0x400 ;  /* 0x0000040000057882 */ /* 0x000fe20000000000 */
[----:B------:R-:W-:Y:S02]  /*0110*/  UIADD3 UR4, UPT, UPT, UR10, 0x3f, URZ ;  /* 0x0000003f0a047890 */ /* 0x000fe4000fffe0ff */
[----:B------:R-:W-:Y:S02]  /*0120*/  UIADD3 UR6, UPT, UPT, UR5, 0x4000, URZ ;  /* 0x0000400005067890 */ /* 0x000fe4000fffe0ff */
[----:B------:R-:W-:Y:S01]  /*0130*/  USHF.R.U32.HI UR4, URZ, 0x6, UR4 ;  /* 0x00000006ff047899 */ /* 0x000fe20008011604 */
[----:B------:R-:W2:Y:S01]  /*0140*/  LDCU UR13, c[0x0][0x3a0] ;  /* 0x00007400ff0d77ac */ /* 0x000ea20008000800 */
[----:B------:R-:W3:Y:S01]  /*0150*/  LDCU UR12, c[0x0][0x398] ;  /* 0x00007300ff0c77ac */ /* 0x000ee20008000800 */
[----:B-1----:R-:W-:Y:S01]  /*0160*/  IMAD R43, R45, UR11, R46 ;  /* 0x0000000b2d2b7c24 */ /* 0x002fe2000f8e022e */
[----:B------:R-:W-:-:S02]  /*0170*/  UIADD3 UR4, UPT, UPT, -UR4, URZ, URZ ;  /* 0x000000ff04047290 */ /* 0x000fc4000fffe1ff */
[----:B0-----:R-:W-:Y:S02]  /*0180*/  ULEA UR5, UR7, UR5, 0x18 ;  /* 0x0000000507057291 */ /* 0x001fe4000f8ec0ff */
[----:B------:R-:W-:Y:S01]  /*0190*/  LEA R43, R0, R43, 0x6 ;  /* 0x0000002b002b7211 */ /* 0x000fe200078e30ff */
[----:B------:R-:W-:-:S03]  /*01a0*/  ULEA UR6, UR7, UR6, 0x18 ;  /* 0x0000000607067291 */ /* 0x000fc6000f8ec0ff */
[----:B------:R-:W-:-:S03]  /*01b0*/  LEA R41, R45, UR5, 0x8 ;  /* 0x000000052d297c11 */ /* 0x000fc6000f8e40ff */
[C---:B------:R-:W-:Y:S02]  /*01c0*/  LEA R3, R46.reuse, UR6, 0x2 ;  /* 0x000000062e037c11 */ /* 0x040fe4000f8e10ff */
[----:B------:R-:W-:Y:S02]  /*01d0*/  LEA R40, R46, R41, 0x2 ;  /* 0x000000292e287211 */ /* 0x000fe400078e10ff */
[----:B--23--:R-:W-:-:S07]  /*01e0*/  LEA R2, R45, R3, 0x8 ;  /* 0x000000032d027211 */ /* 0x00cfce00078e40ff */
.L_x_1:
[----:B------:R-:W0:Y:S01]  /*01f0*/  LDC R0, c[0x0][0x39c] ;  /* 0x0000e700ff007b82 */ /* 0x000e220000000800 */
[----:B------:R-:W-:Y:S01]  /*0200*/  ISETP.GE.AND P0, PT, R45, UR13, PT ;  /* 0x0000000d2d007c0c */ /* 0x000fe2000bf06270 */
[----:B------:R-:W-:Y:S01]  /*0210*/  HFMA2 R13, -RZ, RZ, 0, 0 ;  /* 0x00000000ff0d7431 */ /* 0x000fe200000001ff */
[----:B------:R-:W-:Y:S02]  /*0220*/  ISETP.GE.AND P1, PT, R46, UR13, PT ;  /* 0x0000000d2e007c0c */ /* 0x000fe4000bf26270 */
[----:B------:R-:W-:Y:S02]  /*0230*/  MOV R11, RZ ;  /* 0x000000ff000b7202 */ /* 0x000fe40000000f00 */
[----:B------:R-:W-:Y:S01]  /*0240*/  ISETP.GE.OR P1, PT, R48, UR12, P1 ;  /* 0x0000000c30007c0c */ /* 0x000fe20008f26670 */
[----:B------:R-:W1:Y:S01]  /*0250*/  LDC.64 R4, c[0x0][0x380] ;  /* 0x0000e000ff047b82 */ /* 0x000e620000000a00 */
[----:B0-----:R-:W-:Y:S01]  /*0260*/  ISETP.GE.OR P0, PT, R47, R0, P0 ;  /* 0x000000002f00720c */ /* 0x001fe20000706670 */
[----:B-1----:R-:W-:-:S12]  /*0270*/  IMAD.WIDE R8, R42, 0x4, R4 ;  /* 0x000000042a087825 */ /* 0x002fd800078e0204 */
[----:B------:R-:W0:Y:S01]  /*0280*/  @!P0 LDC.64 R6, c[0x0][0x388] ;  /* 0x0000e200ff068b82 */ /* 0x000e220000000a00 */
[----:B------:R-:W2:Y:S01]  /*0290*/  @!P1 LDG.E R11, desc[UR8][R8.64] ;  /* 0x00000008080b9981 */ /* 0x000ea2000c1e1900 */
[----:B0-----:R-:W-:-:S05]  /*02a0*/  @!P0 IMAD.WIDE R4, R43, 0x4, R6 ;  /* 0x000000042b048825 */ /* 0x001fca00078e0206 */
[----:B------:R-:W3:Y:S04]  /*02b0*/  @!P0 LDG.E R13, desc[UR8][R4.64] ;  /* 0x00000008040d8981 */ /* 0x000ee8000c1e1900 */
[----:B--2---:R-:W-:Y:S04]  /*02c0*/  STS [R40], R11 ;  /* 0x0000000b28007388 */ /* 0x004fe80000000800 */
[----:B---3--:R-:W-:Y:S01]  /*02d0*/  STS [R2], R13 ;  /* 0x0000000d02007388 */ /* 0x008fe20000000800 */
[----:B------:R-:W-:Y:S06]  /*02e0*/  BAR.SYNC.DEFER_BLOCKING 0x0 ;  /* 0x0000000000007b1d */ /* 0x000fec0000010000 */
[----:B------:R-:W-:Y:S04]  /*02f0*/  LDS R7, [R3] ;  /* 0x0000000003077984 */ /* 0x000fe80000000800 */
[----:B------:R-:W0:Y:S04]  /*0300*/  LDS.128 R20, [R41] ;  /* 0x0000000029147984 */ /* 0x000e280000000c00 */
[----:B------:R-:W1:Y:S04]  /*0310*/  LDS R6, [R3+0x100] ;  /* 0x0001000003067984 */ /* 0x000e680000000800 */
[----:B------:R-:W-:Y:S04]  /*0320*/  LDS R12, [R3+0x400] ;  /* 0x00040000030c7984 */ /* 0x000fe80000000800 */
[----:B------:R-:W2:Y:S04]  /*0330*/  LDS.128 R24, [R41+0x10] ;  /* 0x0000100029187984 */ /* 0x000ea80000000c00 */
[----:B------:R-:W3:Y:S04]  /*0340*/  LDS R16, [R3+0x500] ;  /* 0x0005000003107984 */ /* 0x000ee80000000800 */
[----:B------:R-:W-:Y:S04]  /*0350*/  LDS R4, [R3+0x800] ;  /* 0x0008000003047984 */ /* 0x000fe80000000800 */
[----:B------:R-:W4:Y:S04]  /*0360*/  LDS.128 R8, [R41+0x20] ;  /* 0x0000200029087984 */ /* 0x000f280000000c00 */
[----:B------:R-:W5:Y:S04]  /*0370*/  LDS R15, [R3+0x200] ;  /* 0x00020000030f7984 */ /* 0x000f680000000800 */
[----:B------:R-:W5:Y:S04]  /*0380*/  LDS R17, [R3+0x600] ;  /* 0x0006000003117984 */ /* 0x000f680000000800 */
[----:B------:R-:W5:Y:S01]  /*0390*/  LDS R18, [R3+0xa00] ;  /* 0x000a000003127984 */ /* 0x000f620000000800 */
[----:B0-----:R-:W-:-:S03]  /*03a0*/  FFMA R7, R20, R7, RZ ;  /* 0x0000000714077223 */ /* 0x001fc600000000ff */
[----:B------:R-:W-:Y:S01]  /*03b0*/  LDS R19, [R3+0x1000] ;  /* 0x0010000003137984 */ /* 0x000fe20000000800 */
[----:B-1----:R-:W-:-:S03]  /*03c0*/  FFMA R6, R21, R6, RZ ;  /* 0x0000000615067223 */ /* 0x002fc600000000ff */
[----:B------:R-:W-:Y:S04]  /*03d0*/  LDS R20, [R3+0xc00] ;  /* 0x000c000003147984 */ /* 0x000fe80000000800 */
[----:B------:R-:W-:Y:S01]  /*03e0*/  LDS R21, [R3+0xe00] ;  /* 0x000e000003157984 */ /* 0x000fe20000000800 */
[----:B--2---:R-:W-:-:S03]  /*03f0*/  FFMA R7, R24, R12, R7 ;  /* 0x0000000c18077223 */ /* 0x004fc60000000007 */
[----:B------:R-:W-:Y:S01]  /*0400*/  LDS.128 R28, [R41+0x60] ;  /* 0x00006000291c7984 */ /* 0x000fe20000000c00 */
[----:B---3--:R-:W-:-:S03]  /*0410*/  FFMA R16, R25, R16, R6 ;  /* 0x0000001019107223 */ /* 0x008fc60000000006 */
[----:B------:R-:W-:Y:S04]  /*0420*/  LDS.128 R36, [R41+0x70] ;  /* 0x0000700029247984 */ /* 0x000fe80000000c00 */
[----:B------:R-:W-:Y:S01]  /*0430*/  LDS.128 R32, [R41+0x80] ;  /* 0x0000800029207984 */ /* 0x000fe20000000c00 */
[----:B----4-:R-:W-:-:S03]  /*0440*/  FFMA R25, R8, R4, R7 ;  /* 0x0000000408197223 */ /* 0x010fc60000000007 */
[----:B------:R-:W0:Y:S01]  /*0450*/  LDS R8, [R3+0x900] ;  /* 0x0009000003087984 */ /* 0x000e220000000800 */
[----:B-----5:R-:W-:-:S03]  /*0460*/  FFMA R15, R22, R15, RZ ;  /* 0x0000000f160f7223 */ /* 0x020fc600000000ff */
[----:B------:R-:W1:Y:S04]  /*0470*/  LDS.128 R4, [R41+0x30] ;  /* 0x0000300029047984 */ /* 0x000e680000000c00 */
[----:B------:R-:W2:Y:S01]  /*0480*/  LDS R22, [R3+0xd00] ;  /* 0x000d000003167984 */ /* 0x000ea20000000800 */
[----:B------:R-:W-:-:S03]  /*0490*/  FFMA R17, R26, R17, R15 ;  /* 0x000000111a117223 */ /* 0x000fc6000000000f */
[----:B------:R-:W3:Y:S01]  /*04a0*/  LDS.128 R12, [R41+0x40] ;  /* 0x00004000290c7984 */ /* 0x000ee20000000c00 */
[----:B------:R-:W-:-:S03]  /*04b0*/  FFMA R17, R10, R18, R17 ;  /* 0x000000120a117223 */ /* 0x000fc60000000011 */
[----:B------:R-:W4:Y:S01]  /*04c0*/  LDS R10, [R3+0x1100] ;  /* 0x00110000030a7984 */ /* 0x000f220000000800 */
[----:B0-----:R-:W-:-:S03]  /*04d0*/  FFMA R8, R9, R8, R16 ;  /* 0x0000000809087223 */ /* 0x001fc60000000010 */
[----:B------:R-:W-:Y:S01]  /*04e0*/  LDS R9, [R3+0x700] ;  /* 0x0007000003097984 */ /* 0x000fe20000000800 */
[----:B-1----:R-:W-:Y:S01]  /*04f0*/  FFMA R25, R4, R20, R25 ;  /* 0x0000001404197223 */ /* 0x002fe20000000019 */
[----:B------:R-:W-:Y:S02]  /*0500*/  FFMA R21, R6, R21, R17 ;  /* 0x0000001506157223 */ /* 0x000fe40000000011 */
[----:B------:R-:W-:Y:S01]  /*0510*/  LDS R20, [R3+0x1400] ;  /* 0x0014000003147984 */ /* 0x000fe20000000800 */
[----:B--2---:R-:W-:-:S03]  /*0520*/  FFMA R4, R5, R22, R8 ;  /* 0x0000001605047223 */ /* 0x004fc60000000008 */
[----:B------:R-:W0:Y:S01]  /*0530*/  LDS R8, [R3+0x300] ;  /* 0x0003000003087984 */ /* 0x000e220000000800 */
[----:B---3--:R-:W-:-:S03]  /*0540*/  FFMA R25, R12, R19, R25 ;  /* 0x000000130c197223 */ /* 0x008fc60000000019 */
[----:B------:R-:W1:Y:S04]  /*0550*/  LDS R12, [R3+0x1200] ;  /* 0x00120000030c7984 */ /* 0x000e680000000800 */
[----:B------:R-:W-:Y:S04]  /*0560*/  LDS.128 R16, [R41+0x50] ;  /* 0x0000500029107984 */ /* 0x000fe80000000c00 */
[----:B------:R-:W2:Y:S04]  /*0570*/  LDS R5, [R3+0x1600] ;  /* 0x0016000003057984 */ /* 0x000ea80000000800 */
[----:B------:R-:W3:Y:S01]  /*0580*/  LDS R6, [R3+0x1500] ;  /* 0x0015000003067984 */ /* 0x000ee20000000800 */
[----:B----4-:R-:W-:-:S03]  /*0590*/  FFMA R10, R13, R10, R4 ;  /* 0x0000000a0d0a7223 */ /* 0x010fc60000000004 */
[----:B------:R-:W-:Y:S04]  /*05a0*/  LDS R13, [R3+0x1c00] ;  /* 0x001c0000030d7984 */ /* 0x000fe80000000800 */
[----:B------:R-:W-:Y:S01]  /*05b0*/  LDS R22, [R3+0x2600] ;  /* 0x0026000003167984 */ /* 0x000fe20000000800 */
[----:B0-----:R-:W-:-:S04]  /*05c0*/  FFMA R8, R23, R8, RZ ;  /* 0x0000000817087223 */ /* 0x001fc800000000ff */
[----:B------:R-:W-:Y:S02]  /*05d0*/  FFMA R4, R27, R9, R8 ;  /* 0x000000091b047223 */ /* 0x000fe40000000008 */
[----:B------:R-:W0:Y:S01]  /*05e0*/  LDS R8, [R3+0x1800] ;  /* 0x0018000003087984 */ /* 0x000e220000000800 */
[----:B-1----:R-:W-:-:S03]  /*05f0*/  FFMA R21, R14, R12, R21 ;  /* 0x0000000c0e157223 */ /* 0x002fc60000000015 */
[----:B------:R-:W1:Y:S01]  /*0600*/  LDS R12, [R3+0x1a00] ;  /* 0x001a0000030c7984 */ /* 0x000e620000000800 */
[----:B--2---:R-:W-:-:S03]  /*0610*/  FFMA R21, R18, R5, R21 ;  /* 0x0000000512157223 */ /* 0x004fc60000000015 */
[----:B------:R-:W2:Y:S01]  /*0620*/  LDS R5, [R3+0xb00] ;  /* 0x000b000003057984 */ /* 0x000ea20000000800 */
[----:B---3--:R-:W-:-:S03]  /*0630*/  FFMA R6, R17, R6, R10 ;  /* 0x0000000611067223 */ /* 0x008fc6000000000a */
[----:B------:R-:W3:Y:S01]  /*0640*/  LDS R10, [R3+0x1900] ;  /* 0x00190000030a7984 */ /* 0x000ee20000000800 */
[----:B------:R-:W-:-:S03]  /*0650*/  FFMA R9, R16, R20, R25 ;  /* 0x0000001410097223 */ /* 0x000fc60000000019 */
[----:B------:R-:W-:Y:S04]  /*0660*/  LDS R14, [R3+0x2100] ;  /* 0x00210000030e7984 */ /* 0x000fe80000000800 */
[----:B------:R-:W-:Y:S04]  /*0670*/  LDS R18, [R3+0x2400] ;  /* 0x0024000003127984 */ /* 0x000fe80000000800 */
[----:B------:R-:W-:Y:S04]  /*0680*/  LDS R17, [R3+0x2800] ;  /* 0x0028000003117984 */ /* 0x000fe80000000800 */
[----:B------:R-:W-:Y:S04]  /*0690*/  LDS R16, [R3+0x1300] ;  /* 0x0013000003107984 */ /* 0x000fe80000000800 */
[----:B------:R-:W-:Y:S04]  /*06a0*/  LDS R20, [R3+0x2500] ;  /* 0x0025000003147984 */ /* 0x000fe80000000800 */
[----:B------:R-:W-:Y:S01]  /*06b0*/  LDS R25, [R3+0x3000] ;  /* 0x0030000003197984 */ /* 0x000fe20000000800 */
[----:B0-----:R-:W-:-:S03]  /*06c0*/  FFMA R9, R28, R8, R9 ;  /* 0x000000081c097223 */ /* 0x001fc60000000009 */
[----:B------:R-:W0:Y:S01]  /*06d0*/  LDS R8, [R3+0x1d00] ;  /* 0x001d000003087984 */ /* 0x000e220000000800 */
[----:B------:R-:W-:-:S03]  /*06e0*/  FFMA R13, R36, R13, R9 ;  /* 0x0000000d240d7223 */ /* 0x000fc60000000009 */
[----:B------:R-:W4:Y:S01]  /*06f0*/  LDS R9, [R3+0x1e00] ;  /* 0x001e000003097984 */ /* 0x000f220000000800 */
[----:B-1----:R-:W-:Y:S01]  /*0700*/  FFMA R21, R30, R12, R21 ;  /* 0x0000000c1e157223 */ /* 0x002fe20000000015 */
[----:B--2---:R-:W-:Y:S02]  /*0710*/  FFMA R4, R11, R5, R4 ;  /* 0x000000050b047223 */ /* 0x004fe40000000004 */
[----:B------:R-:W1:Y:S04]  /*0720*/  LDS R12, [R3+0xf00] ;  /* 0x000f0000030c7984 */ /* 0x000e680000000800 */
[----:B------:R-:W2:Y:S01]  /*0730*/  LDS R5, [R3+0x2200] ;  /* 0x0022000003057984 */ /* 0x000ea20000000800 */
[----:B---3--:R-:W-:-:S03]  /*0740*/  FFMA R6, R29, R10, R6 ;  /* 0x0000000a1d067223 */ /* 0x008fc60000000006 */
[----:B------:R-:W3:Y:S01]  /*0750*/  LDS R10, [R3+0x2000] ;  /* 0x00200000030a7984 */ /* 0x000ee20000000800 */
[----:B0-----:R-:W-:Y:S01]  /*0760*/  FFMA R6, R37, R8, R6 ;  /* 0x0000000825067223 */ /* 0x001fe20000000006 */
[----:B----4-:R-:W-:-:S03]  /*0770*/  FFMA R9, R38, R9, R21 ;  /* 0x0000000926097223 */ /* 0x010fc60000000015 */
[----:B------:R-:W-:Y:S01]  /*0780*/  FFMA R14, R33, R14, R6 ;  /* 0x0000000e210e7223 */ /* 0x000fe20000000006 */
[----:B-1----:R-:W-:Y:S01]  /*0790*/  FFMA R12, R7, R12, R4 ;  /* 0x0000000c070c7223 */ /* 0x002fe20000000004 */
[----:B--2---:R-:W-:Y:S02]  /*07a0*/  FFMA R21, R34, R5, R9 ;  /* 0x0000000522157223 */ /* 0x004fe40000000009 */
[----:B------:R-:W0:Y:S01]  /*07b0*/  LDS.128 R4, [R41+0x90] ;  /* 0x0000900029047984 */ /* 0x000e220000000c00 */
[----:B---3--:R-:W-:-:S03]  /*07c0*/  FFMA R13, R32, R10, R13 ;  /* 0x0000000a200d7223 */ /* 0x008fc6000000000d */
[----:B------:R-:W1:Y:S01]  /*07d0*/  LDS.128 R8, [R41+0xa0] ;  /* 0x0000a00029087984 */ /* 0x000e620000000c00 */
[----:B0-----:R-:W-:-:S03]  /*07e0*/  FFMA R13, R4, R18, R13 ;  /* 0x00000012040d7223 */ /* 0x001fc6000000000d */
[----:B------:R-:W-:Y:S01]  /*07f0*/  LDS R18, [R3+0x2a00] ;  /* 0x002a000003127984 */ /* 0x000fe20000000800 */
[----:B-1----:R-:W-:-:S03]  /*0800*/  FFMA R27, R8, R17, R13 ;  /* 0x00000011081b7223 */ /* 0x002fc6000000000d */
[----:B------:R-:W0:Y:S01]  /*0810*/  LDS R8, [R3+0x1700] ;  /* 0x0017000003087984 */ /* 0x000e220000000800 */
[----:B------:R-:W-:-:S03]  /*0820*/  FFMA R4, R15, R16, R12 ;  /* 0x000000100f047223 */ /* 0x000fc6000000000c */
[----:B------:R-:W1:Y:S01]  /*0830*/  LDS R17, [R3+0x2900] ;  /* 0x0029000003117984 */ /* 0x000e620000000800 */
[----:B------:R-:W-:-:S03]  /*0840*/  FFMA R16, R5, R20, R14 ;  /* 0x0000001405107223 */ /* 0x000fc6000000000e */
[----:B------:R-:W-:Y:S04]  /*0850*/  LDS.128 R12, [R41+0xb0] ;  /* 0x0000b000290c7984 */ /* 0x000fe80000000c00 */
[----:B------:R-:W2:Y:S04]  /*0860*/  LDS R5, [R3+0x2e00] ;  /* 0x002e000003057984 */ /* 0x000ea80000000800 */
[----:B------:R-:W3:Y:S01]  /*0870*/  LDS R20, [R3+0x2c00] ;  /* 0x002c000003147984 */ /* 0x000ee20000000800 */
[----:B------:R-:W-:-:S03]  /*0880*/  FFMA R21, R6, R22, R21 ;  /* 0x0000001606157223 */ /* 0x000fc60000000015 */
[----:B------:R-:W4:Y:S01]  /*0890*/  LDS R6, [R3+0x2d00] ;  /* 0x002d000003067984 */ /* 0x000f220000000800 */
[----:B0-----:R-:W-:Y:S01]  /*08a0*/  FFMA R4, R19, R8, R4 ;  /* 0x0000000813047223 */ /* 0x001fe20000000004 */
[----:B-1----:R-:W-:Y:S01]  /*08b0*/  FFMA R8, R9, R17, R16 ;  /* 0x0000001109087223 */ /* 0x002fe20000000010 */
[----:B------:R-:W-:Y:S02]  /*08c0*/  FFMA R9, R10, R18, R21 ;  /* 0x000000120a097223 */ /* 0x000fe40000000015 */
[----:B------:R-:W0:Y:S04]  /*08d0*/  LDS.128 R16, [R41+0xc0] ;  /* 0x0000c00029107984 */ /* 0x000e280000000c00 */
[----:B------:R-:W-:Y:S01]  /*08e0*/  LDS R10, [R3+0x3400] ;  /* 0x00340000030a7984 */ /* 0x000fe20000000800 */
[----:B--2---:R-:W-:-:S03]  /*08f0*/  FFMA R9, R14, R5, R9 ;  /* 0x000000050e097223 */ /* 0x004fc60000000009 */
[----:B------:R-:W1:Y:S01]  /*0900*/  LDS R5, [R3+0x3100] ;  /* 0x0031000003057984 */ /* 0x000e620000000800 */
[----:B---3--:R-:W-:-:S03]  /*0910*/  FFMA R27, R12, R20, R27 ;  /* 0x000000140c1b7223 */ /* 0x008fc6000000001b */
[----:B------:R-:W2:Y:S01]  /*0920*/  LDS.128 R20, [R41+0xd0] ;  /* 0x0000d00029147984 */ /* 0x000ea20000000c00 */
[----:B----4-:R-:W-:-:S03]  /*0930*/  FFMA R6, R13, R6, R8 ;  /* 0x000000060d067223 */ /* 0x010fc60000000008 */
[----:B------:R-:W3:Y:S04]  /*0940*/  LDS R8, [R3+0x3500] ;  /* 0x0035000003087984 */ /* 0x000ee80000000800 */
[----:B------:R-:W-:Y:S04]  /*0950*/  LDS R12, [R3+0x3800] ;  /* 0x00380000030c7984 */ /* 0x000fe80000000800 */
[----:B------:R-:W-:Y:S01]  /*0960*/  LDS R13, [R3+0x3600] ;  /* 0x00360000030d7984 */ /* 0x000fe20000000800 */
[----:B0-----:R-:W-:-:S03]  /*0970*/  FFMA R25, R16, R25, R27 ;  /* 0x0000001910197223 */ /* 0x001fc6000000001b */
[----:B------:R-:W-:Y:S01]  /*0980*/  LDS R16, [R3+0x3a00] ;  /* 0x003a000003107984 */ /* 0x000fe20000000800 */
[----:B-1----:R-:W-:Y:S01]  /*0990*/  FFMA R6, R17, R5, R6 ;  /* 0x0000000511067223 */ /* 0x002fe20000000006 */
[----:B--2---:R-:W-:Y:S02]  /*09a0*/  FFMA R5, R20, R10, R25 ;  /* 0x0000000a14057223 */ /* 0x004fe40000000019 */
[----:B------:R-:W0:Y:S01]  /*09b0*/  LDS.128 R24, [R41+0xe0] ;  /* 0x0000e00029187984 */ /* 0x000e220000000c00 */
[----:B---3--:R-:W-:-:S03]  /*09c0*/  FFMA R6, R21, R8, R6 ;  /* 0x0000000815067223 */ /* 0x008fc60000000006 */
[----:B------:R-:W1:Y:S04]  /*09d0*/  LDS R8, [R3+0x3900] ;  /* 0x0039000003087984 */ /* 0x000e680000000800 */
[----:B------:R-:W2:Y:S01]  /*09e0*/  LDS R10, [R3+0x3200] ;  /* 0x00320000030a7984 */ /* 0x000ea20000000800 */
[----:B0-----:R-:W-:-:S03]  /*09f0*/  FFMA R5, R24, R12, R5 ;  /* 0x0000000c18057223 */ /* 0x001fc60000000005 */
[----:B------:R-:W0:Y:S01]  /*0a00*/  LDS R12, [R3+0x1b00] ;  /* 0x001b0000030c7984 */ /* 0x000e220000000800 */
[----:B-1----:R-:W-:-:S03]  /*0a10*/  FFMA R6, R25, R8, R6 ;  /* 0x0000000819067223 */ /* 0x002fc60000000006 */
[----:B------:R-:W1:Y:S01]  /*0a20*/  LDS R8, [R3+0x1f00] ;  /* 0x001f000003087984 */ /* 0x000e620000000800 */
[----:B--2---:R-:W-:-:S03]  /*0a30*/  FFMA R9, R18, R10, R9 ;  /* 0x0000000a12097223 */ /* 0x004fc60000000009 */
[----:B------:R-:W2:Y:S01]  /*0a40*/  LDS R10, [R3+0x2300] ;  /* 0x00230000030a7984 */ /* 0x000ea20000000800 */
[----:B------:R-:W-:-:S03]  /*0a50*/  FFMA R9, R22, R13, R9 ;  /* 0x0000000d16097223 */ /* 0x000fc60000000009 */
[----:B------:R-:W-:Y:S04]  /*0a60*/  LDS R13, [R3+0x3c00] ;  /* 0x003c0000030d7984 */ /* 0x000fe80000000800 */
[----:B------:R-:W-:Y:S01]  /*0a70*/  LDS R18, [R3+0x3700] ;  /* 0x0037000003127984 */ /* 0x000fe20000000800 */
[----:B0-----:R-:W-:-:S03]  /*0a80*/  FFMA R4, R31, R12, R4 ;  /* 0x0000000c1f047223 */ /* 0x001fc60000000004 */
[----:B------:R-:W0:Y:S04]  /*0a90*/  LDS.128 R28, [R41+0xf0] ;  /* 0x0000f000291c7984 */ /* 0x000e280000000c00 */
[----:B------:R-:W3:Y:S01]  /*0aa0*/  LDS R12, [R3+0x2700] ;  /* 0x00270000030c7984 */ /* 0x000ee20000000800 */
[----:B-1----:R-:W-:-:S03]  /*0ab0*/  FFMA R8, R39, R8, R4 ;  /* 0x0000000827087223 */ /* 0x002fc60000000004 */
[----:B------:R-:W1:Y:S01]  /*0ac0*/  LDS R4, [R3+0x2b00] ;  /* 0x002b000003047984 */ /* 0x000e620000000800 */
[----:B--2---:R-:W-:-:S03]  /*0ad0*/  FFMA R14, R35, R10, R8 ;  /* 0x0000000a230e7223 */ /* 0x004fc60000000008 */
[----:B------:R-:W2:Y:S04]  /*0ae0*/  LDS R8, [R3+0x2f00] ;  /* 0x002f000003087984 */ /* 0x000ea80000000800 */
[----:B------:R-:W4:Y:S01]  /*0af0*/  LDS R10, [R3+0x3300] ;  /* 0x00330000030a7984 */ /* 0x000f220000000800 */
[----:B0-----:R-:W-:-:S03]  /*0b00*/  FFMA R5, R28, R13, R5 ;  /* 0x0000000d1c057223 */ /* 0x001fc60000000005 */
[----:B------:R-:W0:Y:S01]  /*0b10*/  LDS R13, [R3+0x3d00] ;  /* 0x003d0000030d7984 */ /* 0x000e220000000800 */
[----:B---3--:R-:W-:-:S03]  /*0b20*/  FFMA R20, R7, R12, R14 ;  /* 0x0000000c07147223 */ /* 0x008fc6000000000e */
[----:B------:R-:W3:Y:S04]  /*0b30*/  LDS R14, [R3+0x3b00] ;  /* 0x003b0000030e7984 */ /* 0x000ee80000000800 */
[----:B------:R-:W5:Y:S04]  /*0b40*/  LDS R7, [R3+0x3e00] ;  /* 0x003e000003077984 */ /* 0x000f680000000800 */
[----:B------:R-:W5:Y:S01]  /*0b50*/  LDS R12, [R3+0x3f00] ;  /* 0x003f0000030c7984 */ /* 0x000f620000000800 */
[----:B-1----:R-:W-:-:S04]  /*0b60*/  FFMA R4, R11, R4, R20 ;  /* 0x000000040b047223 */ /* 0x002fc80000000014 */
[----:B--2---:R-:W-:-:S04]  /*0b70*/  FFMA R4, R15, R8, R4 ;  /* 0x000000080f047223 */ /* 0x004fc80000000004 */
[----:B----4-:R-:W-:Y:S01]  /*0b80*/  FFMA R4, R19, R10, R4 ;  /* 0x0000000a13047223 */ /* 0x010fe20000000004 */
[----:B------:R-:W-:Y:S01]  /*0b90*/  FFMA R9, R26, R16, R9 ;  /* 0x000000101a097223 */ /* 0x000fe20000000009 */
[----:B------:R-:W-:Y:S02]  /*0ba0*/  UIADD3 UR4, UPT, UPT, UR4, 0x1, URZ ;  /* 0x0000000104047890 */ /* 0x000fe4000fffe0ff */
[----:B------:R-:W-:Y:S02]  /*0bb0*/  FFMA R4, R23, R18, R4 ;  /* 0x0000001217047223 */ /* 0x000fe40000000004 */
[----:B------:R-:W-:Y:S01]  /*0bc0*/  UISETP.NE.AND UP0, UPT, UR4, URZ, UPT ;  /* 0x000000ff0400728c */ /* 0x000fe2000bf05270 */
[----:B0-----:R-:W-:-:S04]  /*0bd0*/  FFMA R6, R29, R13, R6 ;  /* 0x0000000d1d067223 */ /* 0x001fc80000000006 */
[----:B------:R-:W-:Y:S01]  /*0be0*/  FADD R6, R5, R6 ;  /* 0x0000000605067221 */ /* 0x000fe20000000000 */
[----:B---3--:R-:W-:Y:S01]  /*0bf0*/  FFMA R4, R27, R14, R4 ;  /* 0x0000000e1b047223 */ /* 0x008fe20000000004 */
[----:B-----5:R-:W-:-:S03]  /*0c00*/  FFMA R7, R30, R7, R9 ;  /* 0x000000071e077223 */ /* 0x020fc60000000009 */
[----:B------:R-:W-:Y:S01]  /*0c10*/  FFMA R4, R31, R12, R4 ;  /* 0x0000000c1f047223 */ /* 0x000fe20000000004 */
[----:B------:R-:W-:-:S04]  /*0c20*/  FADD R7, R7, R6 ;  /* 0x0000000607077221 */ /* 0x000fc80000000000 */
[----:B------:R-:W-:Y:S01]  /*0c30*/  FADD R7, R4, R7 ;  /* 0x0000000704077221 */ /* 0x000fe20000000000 */
[----:B------:R-:W-:Y:S02]  /*0c40*/  LEA R43, R0, R43, 0x6 ;  /* 0x0000002b002b7211 */ /* 0x000fe400078e30ff */
[----:B------:R-:W-:Y:S01]  /*0c50*/  IADD3 R45, PT, PT, R45, 0x40, RZ ;  /* 0x000000402d2d7810 */ /* 0x000fe20007ffe0ff */
[----:B------:R-:W-:Y:S01]  /*0c60*/  FADD R44, R7, R44 ;  /* 0x0000002c072c7221 */ /* 0x000fe20000000000 */
[----:B------:R-:W-:Y:S02]  /*0c70*/  IADD3 R46, PT, PT, R46, 0x40, RZ ;  /* 0x000000402e2e7810 */ /* 0x000fe40007ffe0ff */
[----:B------:R-:W-:Y:S01]  /*0c80*/  IADD3 R42, PT, PT, R42, 0x40, RZ ;  /* 0x000000402a2a7810 */ /* 0x000fe20007ffe0ff */
[----:B------:R-:W-:Y:S06]  /*0c90*/  BAR.SYNC.DEFER_BLOCKING 0x0 ;  /* 0x0000000000007b1d */ /* 0x000fec0000010000 */
[----:B------:R-:W-:Y:S05]  /*0ca0*/  BRA.U UP0, `(.L_x_1) ;  /* 0xfffffff500507547 */ /* 0x000fea000b83ffff */
.L_x_0:
[----:B------:R-:W0:Y:S02]  /*0cb0*/  LDCU.64 UR4, c[0x0][0x398] ;  /* 0x00007300ff0477ac */ /* 0x000e240008000a00 */
[----:B0-----:R-:W-:-:S04]  /*0cc0*/  ISETP.GE.AND P0, PT, R47, UR5, PT ;  /* 0x000000052f007c0c */ /* 0x001fc8000bf06270 */
[----:B------:R-:W-:-:S13]  /*0cd0*/  ISETP.GE.OR P0, PT, R48, UR4, P0 ;  /* 0x0000000430007c0c */ /* 0x000fda0008706670 */
[----:B------:R-:W-:Y:S05]  /*0ce0*/  @P0 EXIT ;  /* 0x000000000000094d */ /* 0x000fea0003800000 */
[----:B------:R-:W0:Y:S01]  /*0cf0*/  LDC.64 R2, c[0x0][0x390] ;  /* 0x0000e400ff027b82 */ /* 0x000e220000000a00 */
[----:B------:R-:W-:-:S04]  /*0d00*/  IMAD R47, R48, UR5, R47 ;  /* 0x00000005302f7c24 */ /* 0x000fc8000f8e022f */
[----:B0-----:R-:W-:-:S05]  /*0d10*/  IMAD.WIDE.U32 R2, R47, 0x4, R2 ;  /* 0x000000042f027825 */ /* 0x001fca00078e0002 */
[----:B------:R-:W-:Y:S01]  /*0d20*/  STG.E desc[UR8][R2.64], R44 ;  /* 0x0000002c02007986 */ /* 0x000fe2000c101908 */
[----:B------:R-:W-:Y:S05]  /*0d30*/  EXIT ;  /* 0x000000000000794d */ /* 0x000fea0003800000 */
.L_x_2:
[----:B------:R-:W-:-:S00]  /*0d40*/  BRA `(.L_x_2) ;  /* 0xfffffffc00fc7947 */ /* 0x000fc0000383ffff */
[----:B------:R-:W-:-:S00]  /*0d50*/  NOP ;  /* 0x0000000000007918 */ /* 0x000fc00000000000 */
        /* <DEDUP_REMOVED lines=10> */
.L_x_3:


//--------------------- .nv.shared._Z19matmul_kernel_tiledPfS_S_iii --------------------------
	.section	.nv.shared._Z19matmul_kernel_tiledPfS_S_iii,"aw",@nobits
	.sectionflags	@""
	.align	4
.nv.shared._Z19matmul_kernel_tiledPfS_S_iii:
	.zero		33792


//--------------------- .nv.shared.reserved.0     --------------------------
	.section	.nv.shared.reserved.0,"aw",@nobits
	.weak		__nv_reservedSMEM_offset_0_alias
	.size		__nv_reservedSMEM_offset_0_alias, 0, 64
	.other		__nv_reservedSMEM_offset_0_alias,@"STO_CUDA_RESERVED_SHARED STV_DEFAULT"
__nv_reservedSMEM_offset_0_alias:
	.zero		0
	.zero		64


//--------------------- .nv.constant0._Z19matmul_kernel_tiledPfS_S_iii --------------------------
	.section	.nv.constant0._Z19matmul_kernel_tiledPfS_S_iii,"a",@progbits
	.sectionflags	@""
	.align	4
.nv.constant0._Z19matmul_kernel_tiledPfS_S_iii:
	.zero		932


//--------------------- SYMBOLS --------------------------

	.type		.nv.reservedSmem.offset0,@object
	.size		.nv.reservedSmem.offset0,0x4
	.type		.nv.reservedSmem.cap,@object
	.size		.nv.reservedSmem.cap,0x4
